//
// Generated by NVIDIA NVVM Compiler
//
// Compiler Build ID: CL-36424714
// Cuda compilation tools, release 13.0, V13.0.88
// Based on NVVM 20.0.0
//

.version 9.0
.target sm_100
.address_size 64

	// .globl	_Z17stencil_1d_sharedPiS_i
.const .align 4 .b8 d_mask[20];
// _ZZ17stencil_1d_sharedPiS_iE6s_data has been demoted

.visible .entry _Z17stencil_1d_sharedPiS_i(
	.param .u64 .ptr .align 1 _Z17stencil_1d_sharedPiS_i_param_0,
	.param .u64 .ptr .align 1 _Z17stencil_1d_sharedPiS_i_param_1,
	.param .u32 _Z17stencil_1d_sharedPiS_i_param_2
)
{
	.reg .pred 	%p<7>;
	.reg .b32 	%r<36>;
	.reg .b64 	%rd<11>;
	// demoted variable
	.shared .align 4 .b8 _ZZ17stencil_1d_sharedPiS_iE6s_data[1040];
	ld.param.u64 	%rd4, [_Z17stencil_1d_sharedPiS_i_param_0];
	ld.param.u64 	%rd3, [_Z17stencil_1d_sharedPiS_i_param_1];
	ld.param.u32 	%r9, [_Z17stencil_1d_sharedPiS_i_param_2];
	cvta.to.global.u64 	%rd1, %rd4;
	mov.u32 	%r1, %tid.x;
	mov.u32 	%r10, %ctaid.x;
	mov.u32 	%r2, %ntid.x;
	mad.lo.s32 	%r3, %r10, %r2, %r1;
	setp.ge.s32 	%p1, %r3, %r9;
	mul.wide.s32 	%rd5, %r3, 4;
	add.s64 	%rd2, %rd1, %rd5;
	shl.b32 	%r11, %r1, 2;
	mov.u32 	%r12, _ZZ17stencil_1d_sharedPiS_iE6s_data;
	add.s32 	%r4, %r12, %r11;
	@%p1 bra 	$L__BB0_2;
	ld.global.u32 	%r13, [%rd2];
	st.shared.u32 	[%r4+8], %r13;
$L__BB0_2:
	setp.gt.u32 	%p2, %r1, 1;
	@%p2 bra 	$L__BB0_6;
	setp.lt.s32 	%p3, %r3, 2;
	mov.b32 	%r34, 0;
	@%p3 bra 	$L__BB0_5;
	add.s32 	%r15, %r3, -2;
	mul.wide.u32 	%rd6, %r15, 4;
	add.s64 	%rd7, %rd1, %rd6;
	ld.global.u32 	%r34, [%rd7];
$L__BB0_5:
	st.shared.u32 	[%r4], %r34;
$L__BB0_6:
	add.s32 	%r16, %r2, -2;
	setp.lt.u32 	%p4, %r1, %r16;
	@%p4 bra 	$L__BB0_10;
	add.s32 	%r18, %r3, 2;
	setp.ge.s32 	%p5, %r18, %r9;
	mov.b32 	%r35, 0;
	@%p5 bra 	$L__BB0_9;
	ld.global.u32 	%r35, [%rd2+8];
$L__BB0_9:
	st.shared.u32 	[%r4+16], %r35;
$L__BB0_10:
	setp.ge.s32 	%p6, %r3, %r9;
	bar.sync 	0;
	@%p6 bra 	$L__BB0_12;
	ld.shared.u32 	%r19, [%r4];
	ld.const.u32 	%r20, [d_mask];
	mul.lo.s32 	%r21, %r20, %r19;
	ld.shared.u32 	%r22, [%r4+4];
	ld.const.u32 	%r23, [d_mask+4];
	mad.lo.s32 	%r24, %r23, %r22, %r21;
	ld.shared.u32 	%r25, [%r4+8];
	ld.const.u32 	%r26, [d_mask+8];
	mad.lo.s32 	%r27, %r26, %r25, %r24;
	ld.shared.u32 	%r28, [%r4+12];
	ld.const.u32 	%r29, [d_mask+12];
	mad.lo.s32 	%r30, %r29, %r28, %r27;
	ld.shared.u32 	%r31, [%r4+16];
	ld.const.u32 	%r32, [d_mask+16];
	mad.lo.s32 	%r33, %r32, %r31, %r30;
	cvta.to.global.u64 	%rd8, %rd3;
	add.s64 	%rd10, %rd8, %rd5;
	st.global.u32 	[%rd10], %r33;
$L__BB0_12:
	ret;

}


// ===== COMPILED SASS (sm_100) =====

	.target	sm_100

	.elftype	@"ET_EXEC"


//--------------------- .note.nv.tkinfo           --------------------------
	.section	.note.nv.tkinfo,"",@"SHT_NOTE"
	.sectionflags	@"SHF_NOTE_NV_TKINFO"
	.tkinfo
        /*0018*/ 	.word	0x00000002
        /*0030*/ 	.string	""
        /*0030*/ 	.string	"ptxas"
        /*0030*/ 	.string	"Cuda compilation tools, release 13.0, V13.0.88"
        /*0030*/ 	.string	"Build cuda_13.0.r13.0/compiler.36424714_0"
        /*0030*/ 	.string	"-arch sm_100 -m 64 "



//--------------------- .note.nv.cuinfo           --------------------------
	.section	.note.nv.cuinfo,"",@"SHT_NOTE"
	.sectionflags	@"SHF_NOTE_NV_CUINFO"
        /*0018*/ 	.short	0x0002
        /*001a*/ 	.short	0x0064
        /*001c*/ 	.short	0x0082
	.zero		2


//--------------------- .nv.info                  --------------------------
	.section	.nv.info,"",@"SHT_CUDA_INFO"
	.align	4


	//----- nvinfo : EIATTR_REGCOUNT
	.align		4
        /*0000*/ 	.byte	0x04, 0x2f
        /*0002*/ 	.short	(.L_2 - .L_1)
	.align		4
.L_1:
        /*0004*/ 	.word	index@(_Z17stencil_1d_sharedPiS_i)
        /*0008*/ 	.word	0x00000010


	//----- nvinfo : EIATTR_FRAME_SIZE
	.align		4
.L_2:
        /*000c*/ 	.byte	0x04, 0x11
        /*000e*/ 	.short	(.L_4 - .L_3)
	.align		4
.L_3:
        /*0010*/ 	.word	index@(_Z17stencil_1d_sharedPiS_i)
        /*0014*/ 	.word	0x00000000


	//----- nvinfo : EIATTR_MIN_STACK_SIZE
	.align		4
.L_4:
        /*0018*/ 	.byte	0x04, 0x12
        /*001a*/ 	.short	(.L_6 - .L_5)
	.align		4
.L_5:
        /*001c*/ 	.word	index@(_Z17stencil_1d_sharedPiS_i)
        /*0020*/ 	.word	0x00000000
.L_6:


//--------------------- .nv.compat                --------------------------
	.section	.nv.compat,"",@"SHT_CUDA_COMPAT_INFO"
	.align	4
        /*0000*/ 	.byte	0x02, 0x09, 0x00, 0x00, 0x02, 0x02, 0x01, 0x00, 0x02, 0x05, 0x05, 0x00, 0x03, 0x07, 0x01, 0x01
        /*0010*/ 	.byte	0x02, 0x03, 0x00, 0x00, 0x02, 0x06, 0x01, 0x00, 0x04, 0x0b, 0x08, 0x00, 0x09, 0x00, 0x00, 0x00
        /*0020*/ 	.byte	0x00, 0x00, 0x00, 0x00


//--------------------- .nv.info._Z17stencil_1d_sharedPiS_i --------------------------
	.section	.nv.info._Z17stencil_1d_sharedPiS_i,"",@"SHT_CUDA_INFO"
	.sectionflags	@""
	.align	4


	//----- nvinfo : EIATTR_CUDA_API_VERSION
	.align		4
        /*0000*/ 	.byte	0x04, 0x37
        /*0002*/ 	.short	(.L_8 - .L_7)
.L_7:
        /*0004*/ 	.word	0x00000082


	//----- nvinfo : EIATTR_KPARAM_INFO
	.align		4
.L_8:
        /*0008*/ 	.byte	0x04, 0x17
        /*000a*/ 	.short	(.L_10 - .L_9)
.L_9:
        /*000c*/ 	.word	0x00000000
        /*0010*/ 	.short	0x0002
        /*0012*/ 	.short	0x0010
        /*0014*/ 	.byte	0x00, 0xf0, 0x11, 0x00


	//----- nvinfo : EIATTR_KPARAM_INFO
	.align		4
.L_10:
        /*0018*/ 	.byte	0x04, 0x17
        /*001a*/ 	.short	(.L_12 - .L_11)
.L_11:
        /*001c*/ 	.word	0x00000000
        /*0020*/ 	.short	0x0001
        /*0022*/ 	.short	0x0008
        /*0024*/ 	.byte	0x00, 0xf5, 0x21, 0x00


	//----- nvinfo : EIATTR_KPARAM_INFO
	.align		4
.L_12:
        /*0028*/ 	.byte	0x04, 0x17
        /*002a*/ 	.short	(.L_14 - .L_13)
.L_13:
        /*002c*/ 	.word	0x00000000
        /*0030*/ 	.short	0x0000
        /*0032*/ 	.short	0x0000
        /*0034*/ 	.byte	0x00, 0xf5, 0x21, 0x00


	//----- nvinfo : EIATTR_SPARSE_MMA_MASK
	.align		4
.L_14:
        /*0038*/ 	.byte	0x03, 0x50
        /*003a*/ 	.short	0x0000


	//----- nvinfo : EIATTR_MAXREG_COUNT
	.align		4
        /*003c*/ 	.byte	0x03, 0x1b
        /*003e*/ 	.short	0x00ff


	//----- nvinfo : EIATTR_NUM_BARRIERS
	.align		4
        /*0040*/ 	.byte	0x02, 0x4c
        /*0042*/ 	.byte	0x01
	.zero		1


	//----- nvinfo : EIATTR_MERCURY_ISA_VERSION
	.align		4
        /*0044*/ 	.byte	0x03, 0x5f
        /*0046*/ 	.short	0x0101


	//----- nvinfo : EIATTR_VRC_CTA_INIT_COUNT
	.align		4
        /*0048*/ 	.byte	0x02, 0x4a
	.zero		1
	.zero		1


	//----- nvinfo : EIATTR_EXIT_INSTR_OFFSETS
	.align		4
        /*004c*/ 	.byte	0x04, 0x1c
        /*004e*/ 	.short	(.L_16 - .L_15)


	//   ....[0]....
.L_15:
        /*0050*/ 	.word	0x000002b0


	//   ....[1]....
        /*0054*/ 	.word	0x000003b0


	//----- nvinfo : EIATTR_CRS_STACK_SIZE
	.align		4
.L_16:
        /*0058*/ 	.byte	0x04, 0x1e
        /*005a*/ 	.short	(.L_18 - .L_17)
.L_17:
        /*005c*/ 	.word	0x00000000


	//----- nvinfo : EIATTR_CBANK_PARAM_SIZE
	.align		4
.L_18:
        /*0060*/ 	.byte	0x03, 0x19
        /*0062*/ 	.short	0x0014


	//----- nvinfo : EIATTR_PARAM_CBANK
	.align		4
        /*0064*/ 	.byte	0x04, 0x0a
        /*0066*/ 	.short	(.L_20 - .L_19)
	.align		4
.L_19:
        /*0068*/ 	.word	index@(.nv.constant0._Z17stencil_1d_sharedPiS_i)
        /*006c*/ 	.short	0x0380
        /*006e*/ 	.short	0x0014


	//----- nvinfo : EIATTR_SW_WAR
	.align		4
.L_20:
        /*0070*/ 	.byte	0x04, 0x36
        /*0072*/ 	.short	(.L_22 - .L_21)
.L_21:
        /*0074*/ 	.word	0x00000008
.L_22:


//--------------------- .nv.callgraph             --------------------------
	.section	.nv.callgraph,"",@"SHT_CUDA_CALLGRAPH"
	.align	4
	.sectionentsize	8
	.align		4
        /*0000*/ 	.word	0x00000000
	.align		4
        /*0004*/ 	.word	0xffffffff
	.align		4
        /*0008*/ 	.word	0x00000000
	.align		4
        /*000c*/ 	.word	0xfffffffe
	.align		4
        /*0010*/ 	.word	0x00000000
	.align		4
        /*0014*/ 	.word	0xfffffffd
	.align		4
        /*0018*/ 	.word	0x00000000
	.align		4
        /*001c*/ 	.word	0xfffffffc


//--------------------- .nv.constant3             --------------------------
	.section	.nv.constant3,"a",@progbits
	.align	4
.nv.constant3:
	.type		d_mask,@object
	.size		d_mask,(.L_0 - d_mask)
d_mask:
	.zero		20
.L_0:


//--------------------- .text._Z17stencil_1d_sharedPiS_i --------------------------
	.section	.text._Z17stencil_1d_sharedPiS_i,"ax",@progbits
	.align	128
        .global         _Z17stencil_1d_sharedPiS_i
        .type           _Z17stencil_1d_sharedPiS_i,@function
        .size           _Z17stencil_1d_sharedPiS_i,(.L_x_9 - _Z17stencil_1d_sharedPiS_i)
        .other          _Z17stencil_1d_sharedPiS_i,@"STO_CUDA_ENTRY STV_DEFAULT"
_Z17stencil_1d_sharedPiS_i:
.text._Z17stencil_1d_sharedPiS_i:
[----:B------:R-:W-:Y:S01]  /*0000*/  LDC R1, c[0x0][0x37c] ;  /* 0x0000df00ff017b82 */ /* 0x000fe20000000800 */
[----:B------:R-:W0:Y:S07]  /*0010*/  S2R R11, SR_TID.X ;  /* 0x00000000000b7919 */ /* 0x000e2e0000002100 */
[----:B------:R-:W0:Y:S01]  /*0020*/  S2UR UR4, SR_CTAID.X ;  /* 0x00000000000479c3 */ /* 0x000e220000002500 */
[----:B------:R-:W1:Y:S01]  /*0030*/  LDCU UR8, c[0x0][0x390] ;  /* 0x00007200ff0877ac */ /* 0x000e620008000800 */
[----:B------:R-:W2:Y:S06]  /*0040*/  LDCU.64 UR6, c[0x0][0x358] ;  /* 0x00006b00ff0677ac */ /* 0x000eac0008000a00 */
[----:B------:R-:W0:Y:S08]  /*0050*/  LDC R6, c[0x0][0x360] ;  /* 0x0000d800ff067b82 */ /* 0x000e300000000800 */
[----:B------:R-:W3:Y:S01]  /*0060*/  LDC.64 R4, c[0x0][0x380] ;  /* 0x0000e000ff047b82 */ /* 0x000ee20000000a00 */
[----:B0-----:R-:W-:-:S05]  /*0070*/  IMAD R7, R6, UR4, R11 ;  /* 0x0000000406077c24 */ /* 0x001fca000f8e020b */
[C---:B-1----:R-:W-:Y:S01]  /*0080*/  ISETP.GE.AND P0, PT, R7.reuse, UR8, PT ;  /* 0x0000000807007c0c */ /* 0x042fe2000bf06270 */
[----:B---3--:R-:W-:-:S12]  /*0090*/  IMAD.WIDE R2, R7, 0x4, R4 ;  /* 0x0000000407027825 */ /* 0x008fd800078e0204 */
[----:B--2---:R-:W2:Y:S01]  /*00a0*/  @!P0 LDG.E R9, desc[UR6][R2.64] ;  /* 0x0000000602098981 */ /* 0x004ea2000c1e1900 */
[----:B------:R-:W0:Y:S01]  /*00b0*/  S2UR UR5, SR_CgaCtaId ;  /* 0x00000000000579c3 */ /* 0x000e220000008800 */
[----:B------:R-:W-:Y:S01]  /*00c0*/  UMOV UR4, 0x400 ;  /* 0x0000040000047882 */ /* 0x000fe20000000000 */
[----:B------:R-:W-:Y:S01]  /*00d0*/  ISETP.GT.U32.AND P1, PT, R11, 0x1, PT ;  /* 0x000000010b00780c */ /* 0x000fe20003f24070 */
[----:B------:R-:W-:Y:S01]  /*00e0*/  BSSY.RECONVERGENT B0, `(.L_x_0) ;  /* 0x000000e000007945 */ /* 0x000fe20003800200 */
[----:B0-----:R-:W-:-:S06]  /*00f0*/  ULEA UR4, UR5, UR4, 0x18 ;  /* 0x0000000405047291 */ /* 0x001fcc000f8ec0ff */
[----:B------:R-:W-:-:S05]  /*0100*/  LEA R0, R11, UR4, 0x2 ;  /* 0x000000040b007c11 */ /* 0x000fca000f8e10ff */
[----:B--2---:R0:W-:Y:S01]  /*0110*/  @!P0 STS [R0+0x8], R9 ;  /* 0x0000080900008388 */ /* 0x0041e20000000800 */
[----:B------:R-:W-:Y:S05]  /*0120*/  @P1 BRA `(.L_x_1) ;  /* 0x0000000000241947 */ /* 0x000fea0003800000 */
[----:B------:R-:W-:Y:S01]  /*0130*/  ISETP.GE.AND P1, PT, R7, 0x2, PT ;  /* 0x000000020700780c */ /* 0x000fe20003f26270 */
[----:B------:R-:W-:Y:S01]  /*0140*/  BSSY.RECONVERGENT B1, `(.L_x_2) ;  /* 0x0000006000017945 */ /* 0x000fe20003800200 */
[----:B0-----:R-:W-:-:S11]  /*0150*/  HFMA2 R9, -RZ, RZ, 0, 0 ;  /* 0x00000000ff097431 */ /* 0x001fd600000001ff */
[----:B------:R-:W-:Y:S05]  /*0160*/  @!P1 BRA `(.L_x_3) ;  /* 0x00000000000c9947 */ /* 0x000fea0003800000 */
[----:B------:R-:W-:-:S05]  /*0170*/  IADD3 R9, PT, PT, R7, -0x2, RZ ;  /* 0xfffffffe07097810 */ /* 0x000fca0007ffe0ff */
[----:B------:R-:W-:-:S05]  /*0180*/  IMAD.WIDE.U32 R4, R9, 0x4, R4 ;  /* 0x0000000409047825 */ /* 0x000fca00078e0004 */
[----:B------:R0:W5:Y:S02]  /*0190*/  LDG.E R9, desc[UR6][R4.64] ;  /* 0x0000000604097981 */ /* 0x000164000c1e1900 */
.L_x_3:
[----:B------:R-:W-:Y:S05]  /*01a0*/  BSYNC.RECONVERGENT B1 ;  /* 0x0000000000017941 */ /* 0x000fea0003800200 */
.L_x_2:
[----:B-----5:R1:W-:Y:S02]  /*01b0*/  STS [R0], R9 ;  /* 0x0000000900007388 */ /* 0x0203e40000000800 */
.L_x_1:
[----:B------:R-:W-:Y:S05]  /*01c0*/  BSYNC.RECONVERGENT B0 ;  /* 0x0000000000007941 */ /* 0x000fea0003800200 */
.L_x_0:
[----:B0-----:R-:W-:Y:S01]  /*01d0*/  IADD3 R4, PT, PT, R6, -0x2, RZ ;  /* 0xfffffffe06047810 */ /* 0x001fe20007ffe0ff */
[----:B------:R-:W-:Y:S03]  /*01e0*/  BSSY.RECONVERGENT B0, `(.L_x_4) ;  /* 0x000000b000007945 */ /* 0x000fe60003800200 */
[----:B------:R-:W-:-:S13]  /*01f0*/  ISETP.GE.U32.AND P1, PT, R11, R4, PT ;  /* 0x000000040b00720c */ /* 0x000fda0003f26070 */
[----:B------:R-:W-:Y:S05]  /*0200*/  @!P1 BRA `(.L_x_5) ;  /* 0x0000000000209947 */ /* 0x000fea0003800000 */
[----:B------:R-:W-:Y:S01]  /*0210*/  IADD3 R4, PT, PT, R7, 0x2, RZ ;  /* 0x0000000207047810 */ /* 0x000fe20007ffe0ff */
[----:B------:R-:W-:Y:S01]  /*0220*/  BSSY.RECONVERGENT B1, `(.L_x_6) ;  /* 0x0000005000017945 */ /* 0x000fe20003800200 */
[----:B------:R-:W-:Y:S02]  /*0230*/  MOV R5, RZ ;  /* 0x000000ff00057202 */ /* 0x000fe40000000f00 */
[----:B------:R-:W-:-:S13]  /*0240*/  ISETP.GE.AND P1, PT, R4, UR8, PT ;  /* 0x0000000804007c0c */ /* 0x000fda000bf26270 */
[----:B------:R-:W-:Y:S05]  /*0250*/  @P1 BRA `(.L_x_7) ;  /* 0x0000000000041947 */ /* 0x000fea0003800000 */
[----:B------:R0:W5:Y:S02]  /*0260*/  LDG.E R5, desc[UR6][R2.64+0x8] ;  /* 0x0000080602057981 */ /* 0x000164000c1e1900 */
.L_x_7:
[----:B------:R-:W-:Y:S05]  /*0270*/  BSYNC.RECONVERGENT B1 ;  /* 0x0000000000017941 */ /* 0x000fea0003800200 */
.L_x_6:
[----:B-----5:R2:W-:Y:S02]  /*0280*/  STS [R0+0x10], R5 ;  /* 0x0000100500007388 */ /* 0x0205e40000000800 */
.L_x_5:
[----:B------:R-:W-:Y:S05]  /*0290*/  BSYNC.RECONVERGENT B0 ;  /* 0x0000000000007941 */ /* 0x000fea0003800200 */
.L_x_4:
[----:B------:R-:W-:Y:S06]  /*02a0*/  BAR.SYNC.DEFER_BLOCKING 0x0 ;  /* 0x0000000000007b1d */ /* 0x000fec0000010000 */
[----:B------:R-:W-:Y:S05]  /*02b0*/  @P0 EXIT ;  /* 0x000000000000094d */ /* 0x000fea0003800000 */
[----:B------:R-:W3:Y:S01]  /*02c0*/  LDS R4, [R0] ;  /* 0x0000000000047984 */ /* 0x000ee20000000800 */
[----:B------:R-:W3:Y:S01]  /*02d0*/  LDCU.128 UR8, c[0x3][URZ] ;  /* 0x00c00000ff0877ac */ /* 0x000ee20008000c00 */
[----:B0-----:R-:W0:Y:S02]  /*02e0*/  LDC.64 R2, c[0x0][0x388] ;  /* 0x0000e200ff027b82 */ /* 0x001e240000000a00 */
[----:B--2---:R-:W2:Y:S01]  /*02f0*/  LDS R5, [R0+0x4] ;  /* 0x0000040000057984 */ /* 0x004ea20000000800 */
[----:B------:R-:W4:Y:S03]  /*0300*/  LDCU UR4, c[0x3][0x10] ;  /* 0x00c00200ff0477ac */ /* 0x000f260008000800 */
[----:B-1----:R-:W1:Y:S04]  /*0310*/  LDS R9, [R0+0x8] ;  /* 0x0000080000097984 */ /* 0x002e680000000800 */
[----:B------:R-:W5:Y:S04]  /*0320*/  LDS R11, [R0+0xc] ;  /* 0x00000c00000b7984 */ /* 0x000f680000000800 */
[----:B------:R-:W4:Y:S01]  /*0330*/  LDS R13, [R0+0x10] ;  /* 0x00001000000d7984 */ /* 0x000f220000000800 */
[----:B0-----:R-:W-:-:S04]  /*0340*/  IMAD.WIDE R2, R7, 0x4, R2 ;  /* 0x0000000407027825 */ /* 0x001fc800078e0202 */
[----:B---3--:R-:W-:-:S04]  /*0350*/  IMAD R4, R4, UR8, RZ ;  /* 0x0000000804047c24 */ /* 0x008fc8000f8e02ff */
[----:B--2---:R-:W-:-:S04]  /*0360*/  IMAD R4, R5, UR9, R4 ;  /* 0x0000000905047c24 */ /* 0x004fc8000f8e0204 */
[----:B-1----:R-:W-:-:S04]  /*0370*/  IMAD R4, R9, UR10, R4 ;  /* 0x0000000a09047c24 */ /* 0x002fc8000f8e0204 */
[----:B-----5:R-:W-:-:S04]  /*0380*/  IMAD R4, R11, UR11, R4 ;  /* 0x0000000b0b047c24 */ /* 0x020fc8000f8e0204 */
[----:B----4-:R-:W-:-:S05]  /*0390*/  IMAD R13, R13, UR4, R4 ;  /* 0x000000040d0d7c24 */ /* 0x010fca000f8e0204 */
[----:B------:R-:W-:Y:S01]  /*03a0*/  STG.E desc[UR6][R2.64], R13 ;  /* 0x0000000d02007986 */ /* 0x000fe2000c101906 */
[----:B------:R-:W-:Y:S05]  /*03b0*/  EXIT ;  /* 0x000000000000794d */ /* 0x000fea0003800000 */
.L_x_8:
[----:B------:R-:W-:-:S00]  /*03c0*/  BRA `(.L_x_8) ;  /* 0xfffffffc00fc7947 */ /* 0x000fc0000383ffff */
[----:B------:R-:W-:-:S00]  /*03d0*/  NOP ;  /* 0x0000000000007918 */ /* 0x000fc00000000000 */
        /* <DEDUP_REMOVED lines=10> */
.L_x_9:


//--------------------- .nv.shared._Z17stencil_1d_sharedPiS_i --------------------------
	.section	.nv.shared._Z17stencil_1d_sharedPiS_i,"aw",@nobits
	.sectionflags	@""
	.align	4
.nv.shared._Z17stencil_1d_sharedPiS_i:
	.zero		2064


//--------------------- .nv.shared.reserved.0     --------------------------
	.section	.nv.shared.reserved.0,"aw",@nobits
	.weak		__nv_reservedSMEM_offset_0_alias
	.size		__nv_reservedSMEM_offset_0_alias, 0, 64
	.other		__nv_reservedSMEM_offset_0_alias,@"STO_CUDA_RESERVED_SHARED STV_DEFAULT"
__nv_reservedSMEM_offset_0_alias:
	.zero		0
	.zero		64


//--------------------- .nv.constant0._Z17stencil_1d_sharedPiS_i --------------------------
	.section	.nv.constant0._Z17stencil_1d_sharedPiS_i,"a",@progbits
	.sectionflags	@""
	.align	4
.nv.constant0._Z17stencil_1d_sharedPiS_i:
	.zero		916


//--------------------- SYMBOLS --------------------------

	.type		.nv.reservedSmem.offset0,@object
	.size		.nv.reservedSmem.offset0,0x4
	.type		.nv.reservedSmem.cap,@object
	.size		.nv.reservedSmem.cap,0x4
